//
// Generated by NVIDIA NVVM Compiler
//
// Compiler Build ID: CL-36424714
// Cuda compilation tools, release 13.0, V13.0.88
// Based on NVVM 20.0.0
//

.version 9.0
.target sm_100
.address_size 64

	// .globl	_Z6kernelPf
// _ZZ6kernelPfE1b has been demoted

.visible .entry _Z6kernelPf(
	.param .u64 .ptr .align 1 _Z6kernelPf_param_0
)
{
	.reg .b32 	%r<9>;
	.reg .b32 	%f<3>;
	.reg .b64 	%rd<5>;
	// demoted variable
	.shared .align 4 .b8 _ZZ6kernelPfE1b[8];
	ld.param.u64 	%rd1, [_Z6kernelPf_param_0];
	cvta.to.global.u64 	%rd2, %rd1;
	mov.u32 	%r1, %ctaid.x;
	mov.u32 	%r2, %ntid.x;
	mov.u32 	%r3, %tid.x;
	mad.lo.s32 	%r4, %r1, %r2, %r3;
	bar.sync 	0;
	mad.lo.s32 	%r5, %r1, 10, %r3;
	cvt.rn.f32.u32 	%f1, %r5;
	shl.b32 	%r6, %r3, 2;
	mov.u32 	%r7, _ZZ6kernelPfE1b;
	add.s32 	%r8, %r7, %r6;
	st.shared.f32 	[%r8], %f1;
	bar.sync 	0;
	ld.shared.f32 	%f2, [%r8];
	mul.wide.s32 	%rd3, %r4, 4;
	add.s64 	%rd4, %rd2, %rd3;
	st.global.f32 	[%rd4], %f2;
	ret;

}


// ===== COMPILED SASS (sm_100) =====

	.target	sm_100

	.elftype	@"ET_EXEC"


//--------------------- .note.nv.tkinfo           --------------------------
	.section	.note.nv.tkinfo,"",@"SHT_NOTE"
	.sectionflags	@"SHF_NOTE_NV_TKINFO"
	.tkinfo
        /*0018*/ 	.word	0x00000002
        /*0030*/ 	.string	""
        /*0030*/ 	.string	"ptxas"
        /*0030*/ 	.string	"Cuda compilation tools, release 13.0, V13.0.88"
        /*0030*/ 	.string	"Build cuda_13.0.r13.0/compiler.36424714_0"
        /*0030*/ 	.string	"-arch sm_100 -m 64 "



//--------------------- .note.nv.cuinfo           --------------------------
	.section	.note.nv.cuinfo,"",@"SHT_NOTE"
	.sectionflags	@"SHF_NOTE_NV_CUINFO"
        /*0018*/ 	.short	0x0002
        /*001a*/ 	.short	0x0064
        /*001c*/ 	.short	0x0082
	.zero		2


//--------------------- .nv.info                  --------------------------
	.section	.nv.info,"",@"SHT_CUDA_INFO"
	.align	4


	//----- nvinfo : EIATTR_REGCOUNT
	.align		4
        /*0000*/ 	.byte	0x04, 0x2f
        /*0002*/ 	.short	(.L_1 - .L_0)
	.align		4
.L_0:
        /*0004*/ 	.word	index@(_Z6kernelPf)
        /*0008*/ 	.word	0x0000000c


	//----- nvinfo : EIATTR_FRAME_SIZE
	.align		4
.L_1:
        /*000c*/ 	.byte	0x04, 0x11
        /*000e*/ 	.short	(.L_3 - .L_2)
	.align		4
.L_2:
        /*0010*/ 	.word	index@(_Z6kernelPf)
        /*0014*/ 	.word	0x00000000


	//----- nvinfo : EIATTR_MIN_STACK_SIZE
	.align		4
.L_3:
        /*0018*/ 	.byte	0x04, 0x12
        /*001a*/ 	.short	(.L_5 - .L_4)
	.align		4
.L_4:
        /*001c*/ 	.word	index@(_Z6kernelPf)
        /*0020*/ 	.word	0x00000000
.L_5:


//--------------------- .nv.compat                --------------------------
	.section	.nv.compat,"",@"SHT_CUDA_COMPAT_INFO"
	.align	4
        /*0000*/ 	.byte	0x02, 0x09, 0x00, 0x00, 0x02, 0x02, 0x01, 0x00, 0x02, 0x05, 0x05, 0x00, 0x03, 0x07, 0x01, 0x01
        /*0010*/ 	.byte	0x02, 0x03, 0x00, 0x00, 0x02, 0x06, 0x01, 0x00, 0x04, 0x0b, 0x08, 0x00, 0x09, 0x00, 0x00, 0x00
        /*0020*/ 	.byte	0x00, 0x00, 0x00, 0x00


//--------------------- .nv.info._Z6kernelPf      --------------------------
	.section	.nv.info._Z6kernelPf,"",@"SHT_CUDA_INFO"
	.sectionflags	@""
	.align	4


	//----- nvinfo : EIATTR_CUDA_API_VERSION
	.align		4
        /*0000*/ 	.byte	0x04, 0x37
        /*0002*/ 	.short	(.L_7 - .L_6)
.L_6:
        /*0004*/ 	.word	0x00000082


	//----- nvinfo : EIATTR_KPARAM_INFO
	.align		4
.L_7:
        /*0008*/ 	.byte	0x04, 0x17
        /*000a*/ 	.short	(.L_9 - .L_8)
.L_8:
        /*000c*/ 	.word	0x00000000
        /*0010*/ 	.short	0x0000
        /*0012*/ 	.short	0x0000
        /*0014*/ 	.byte	0x00, 0xf5, 0x21, 0x00


	//----- nvinfo : EIATTR_SPARSE_MMA_MASK
	.align		4
.L_9:
        /*0018*/ 	.byte	0x03, 0x50
        /*001a*/ 	.short	0x0000


	//----- nvinfo : EIATTR_MAXREG_COUNT
	.align		4
        /*001c*/ 	.byte	0x03, 0x1b
        /*001e*/ 	.short	0x00ff


	//----- nvinfo : EIATTR_NUM_BARRIERS
	.align		4
        /*0020*/ 	.byte	0x02, 0x4c
        /*0022*/ 	.byte	0x01
	.zero		1


	//----- nvinfo : EIATTR_MERCURY_ISA_VERSION
	.align		4
        /*0024*/ 	.byte	0x03, 0x5f
        /*0026*/ 	.short	0x0101


	//----- nvinfo : EIATTR_VRC_CTA_INIT_COUNT
	.align		4
        /*0028*/ 	.byte	0x02, 0x4a
	.zero		1
	.zero		1


	//----- nvinfo : EIATTR_EXIT_INSTR_OFFSETS
	.align		4
        /*002c*/ 	.byte	0x04, 0x1c
        /*002e*/ 	.short	(.L_11 - .L_10)


	//   ....[0]....
.L_10:
        /*0030*/ 	.word	0x00000130


	//----- nvinfo : EIATTR_CBANK_PARAM_SIZE
	.align		4
.L_11:
        /*0034*/ 	.byte	0x03, 0x19
        /*0036*/ 	.short	0x0008


	//----- nvinfo : EIATTR_PARAM_CBANK
	.align		4
        /*0038*/ 	.byte	0x04, 0x0a
        /*003a*/ 	.short	(.L_13 - .L_12)
	.align		4
.L_12:
        /*003c*/ 	.word	index@(.nv.constant0._Z6kernelPf)
        /*0040*/ 	.short	0x0380
        /*0042*/ 	.short	0x0008


	//----- nvinfo : EIATTR_SW_WAR
	.align		4
.L_13:
        /*0044*/ 	.byte	0x04, 0x36
        /*0046*/ 	.short	(.L_15 - .L_14)
.L_14:
        /*0048*/ 	.word	0x00000008
.L_15:


//--------------------- .nv.callgraph             --------------------------
	.section	.nv.callgraph,"",@"SHT_CUDA_CALLGRAPH"
	.align	4
	.sectionentsize	8
	.align		4
        /*0000*/ 	.word	0x00000000
	.align		4
        /*0004*/ 	.word	0xffffffff
	.align		4
        /*0008*/ 	.word	0x00000000
	.align		4
        /*000c*/ 	.word	0xfffffffe
	.align		4
        /*0010*/ 	.word	0x00000000
	.align		4
        /*0014*/ 	.word	0xfffffffd
	.align		4
        /*0018*/ 	.word	0x00000000
	.align		4
        /*001c*/ 	.word	0xfffffffc


//--------------------- .text._Z6kernelPf         --------------------------
	.section	.text._Z6kernelPf,"ax",@progbits
	.align	128
        .global         _Z6kernelPf
        .type           _Z6kernelPf,@function
        .size           _Z6kernelPf,(.L_x_1 - _Z6kernelPf)
        .other          _Z6kernelPf,@"STO_CUDA_ENTRY STV_DEFAULT"
_Z6kernelPf:
.text._Z6kernelPf:
[----:B------:R-:W-:Y:S01]  /*0000*/  LDC R1, c[0x0][0x37c] ;  /* 0x0000df00ff017b82 */ /* 0x000fe20000000800 */
[----:B------:R-:W0:Y:S07]  /*0010*/  S2R R5, SR_CTAID.X ;  /* 0x0000000000057919 */ /* 0x000e2e0000002500 */
[----:B------:R-:W1:Y:S01]  /*0020*/  S2UR UR5, SR_CgaCtaId ;  /* 0x00000000000579c3 */ /* 0x000e620000008800 */
[----:B------:R-:W-:Y:S01]  /*0030*/  UMOV UR4, 0x400 ;  /* 0x0000040000047882 */ /* 0x000fe20000000000 */
[----:B------:R-:W2:Y:S01]  /*0040*/  LDCU UR6, c[0x0][0x360] ;  /* 0x00006c00ff0677ac */ /* 0x000ea20008000800 */
[----:B------:R-:W0:Y:S05]  /*0050*/  S2R R4, SR_TID.X ;  /* 0x0000000000047919 */ /* 0x000e2a0000002100 */
[----:B------:R-:W-:Y:S08]  /*0060*/  BAR.SYNC.DEFER_BLOCKING 0x0 ;  /* 0x0000000000007b1d */ /* 0x000ff00000010000 */
[----:B------:R-:W3:Y:S01]  /*0070*/  LDC.64 R2, c[0x0][0x380] ;  /* 0x0000e000ff027b82 */ /* 0x000ee20000000a00 */
[----:B-1----:R-:W-:Y:S01]  /*0080*/  ULEA UR4, UR5, UR4, 0x18 ;  /* 0x0000000405047291 */ /* 0x002fe2000f8ec0ff */
[----:B0-----:R-:W-:-:S05]  /*0090*/  IMAD R0, R5, 0xa, R4 ;  /* 0x0000000a05007824 */ /* 0x001fca00078e0204 */
[----:B------:R-:W-:-:S05]  /*00a0*/  LEA R7, R4, UR4, 0x2 ;  /* 0x0000000404077c11 */ /* 0x000fca000f8e10ff */
[----:B------:R-:W0:Y:S01]  /*00b0*/  LDCU.64 UR4, c[0x0][0x358] ;  /* 0x00006b00ff0477ac */ /* 0x000e220008000a00 */
[----:B--2---:R-:W-:Y:S01]  /*00c0*/  IMAD R5, R5, UR6, R4 ;  /* 0x0000000605057c24 */ /* 0x004fe2000f8e0204 */
[----:B------:R-:W-:-:S03]  /*00d0*/  I2FP.F32.U32 R0, R0 ;  /* 0x0000000000007245 */ /* 0x000fc60000201000 */
[----:B---3--:R-:W-:Y:S02]  /*00e0*/  IMAD.WIDE R2, R5, 0x4, R2 ;  /* 0x0000000405027825 */ /* 0x008fe400078e0202 */
[----:B------:R-:W-:Y:S01]  /*00f0*/  STS [R7], R0 ;  /* 0x0000000007007388 */ /* 0x000fe20000000800 */
[----:B------:R-:W-:Y:S06]  /*0100*/  BAR.SYNC.DEFER_BLOCKING 0x0 ;  /* 0x0000000000007b1d */ /* 0x000fec0000010000 */
[----:B------:R-:W0:Y:S04]  /*0110*/  LDS R9, [R7] ;  /* 0x0000000007097984 */ /* 0x000e280000000800 */
[----:B0-----:R-:W-:Y:S01]  /*0120*/  STG.E desc[UR4][R2.64], R9 ;  /* 0x0000000902007986 */ /* 0x001fe2000c101904 */
[----:B------:R-:W-:Y:S05]  /*0130*/  EXIT ;  /* 0x000000000000794d */ /* 0x000fea0003800000 */
.L_x_0:
[----:B------:R-:W-:-:S00]  /*0140*/  BRA `(.L_x_0) ;  /* 0xfffffffc00fc7947 */ /* 0x000fc0000383ffff */
[----:B------:R-:W-:-:S00]  /*0150*/  NOP ;  /* 0x0000000000007918 */ /* 0x000fc00000000000 */
        /* <DEDUP_REMOVED lines=10> */
.L_x_1:


//--------------------- .nv.shared._Z6kernelPf    --------------------------
	.section	.nv.shared._Z6kernelPf,"aw",@nobits
	.sectionflags	@""
	.align	4
.nv.shared._Z6kernelPf:
	.zero		1032


//--------------------- .nv.shared.reserved.0     --------------------------
	.section	.nv.shared.reserved.0,"aw",@nobits
	.weak		__nv_reservedSMEM_offset_0_alias
	.size		__nv_reservedSMEM_offset_0_alias, 0, 64
	.other		__nv_reservedSMEM_offset_0_alias,@"STO_CUDA_RESERVED_SHARED STV_DEFAULT"
__nv_reservedSMEM_offset_0_alias:
	.zero		0
	.zero		64


//--------------------- .nv.constant0._Z6kernelPf --------------------------
	.section	.nv.constant0._Z6kernelPf,"a",@progbits
	.sectionflags	@""
	.align	4
.nv.constant0._Z6kernelPf:
	.zero		904


//--------------------- SYMBOLS --------------------------

	.type		.nv.reservedSmem.offset0,@object
	.size		.nv.reservedSmem.offset0,0x4
	.type		.nv.reservedSmem.cap,@object
	.size		.nv.reservedSmem.cap,0x4
